//
// Generated by NVIDIA NVVM Compiler
//
// Compiler Build ID: CL-36424714
// Cuda compilation tools, release 13.0, V13.0.88
// Based on NVVM 20.0.0
//

.version 9.0
.target sm_100
.address_size 64

	// .globl	_Z3addPiS_
// _ZZ3addPiS_E4data has been demoted

.visible .entry _Z3addPiS_(
	.param .u64 .ptr .align 1 _Z3addPiS__param_0,
	.param .u64 .ptr .align 1 _Z3addPiS__param_1
)
{
	.reg .pred 	%p<5>;
	.reg .b32 	%r<23>;
	.reg .b64 	%rd<7>;
	// demoted variable
	.shared .align 4 .b8 _ZZ3addPiS_E4data[2048];
	ld.param.u64 	%rd2, [_Z3addPiS__param_0];
	ld.param.u64 	%rd1, [_Z3addPiS__param_1];
	cvta.to.global.u64 	%rd3, %rd2;
	mov.u32 	%r1, %tid.x;
	mov.u32 	%r6, %ctaid.x;
	mov.u32 	%r2, %ntid.x;
	mad.lo.s32 	%r7, %r6, %r2, %r1;
	mul.wide.s32 	%rd4, %r7, 4;
	add.s64 	%rd5, %rd3, %rd4;
	ld.global.u32 	%r8, [%rd5];
	shl.b32 	%r9, %r1, 2;
	mov.u32 	%r10, _ZZ3addPiS_E4data;
	add.s32 	%r11, %r10, %r9;
	st.shared.u32 	[%r11], %r8;
	bar.sync 	0;
	setp.lt.u32 	%p1, %r2, 2;
	@%p1 bra 	$L__BB0_5;
	mov.b32 	%r22, 1;
$L__BB0_2:
	shl.b32 	%r4, %r22, 1;
	mul.lo.s32 	%r5, %r4, %r1;
	setp.ge.u32 	%p2, %r5, %r2;
	@%p2 bra 	$L__BB0_4;
	shl.b32 	%r13, %r5, 2;
	add.s32 	%r15, %r10, %r13;
	ld.shared.u32 	%r16, [%r15];
	shl.b32 	%r17, %r22, 2;
	add.s32 	%r18, %r15, %r17;
	ld.shared.u32 	%r19, [%r18];
	add.s32 	%r20, %r19, %r16;
	st.shared.u32 	[%r15], %r20;
$L__BB0_4:
	bar.sync 	0;
	setp.lt.u32 	%p3, %r4, %r2;
	mov.u32 	%r22, %r4;
	@%p3 bra 	$L__BB0_2;
$L__BB0_5:
	setp.ne.s32 	%p4, %r1, 0;
	@%p4 bra 	$L__BB0_7;
	ld.shared.u32 	%r21, [_ZZ3addPiS_E4data];
	cvta.to.global.u64 	%rd6, %rd1;
	st.global.u32 	[%rd6], %r21;
$L__BB0_7:
	ret;

}


// ===== COMPILED SASS (sm_100) =====

	.target	sm_100

	.elftype	@"ET_EXEC"


//--------------------- .note.nv.tkinfo           --------------------------
	.section	.note.nv.tkinfo,"",@"SHT_NOTE"
	.sectionflags	@"SHF_NOTE_NV_TKINFO"
	.tkinfo
        /*0018*/ 	.word	0x00000002
        /*0030*/ 	.string	""
        /*0030*/ 	.string	"ptxas"
        /*0030*/ 	.string	"Cuda compilation tools, release 13.0, V13.0.88"
        /*0030*/ 	.string	"Build cuda_13.0.r13.0/compiler.36424714_0"
        /*0030*/ 	.string	"-arch sm_100 -m 64 "



//--------------------- .note.nv.cuinfo           --------------------------
	.section	.note.nv.cuinfo,"",@"SHT_NOTE"
	.sectionflags	@"SHF_NOTE_NV_CUINFO"
        /*0018*/ 	.short	0x0002
        /*001a*/ 	.short	0x0064
        /*001c*/ 	.short	0x0082
	.zero		2


//--------------------- .nv.info                  --------------------------
	.section	.nv.info,"",@"SHT_CUDA_INFO"
	.align	4


	//----- nvinfo : EIATTR_REGCOUNT
	.align		4
        /*0000*/ 	.byte	0x04, 0x2f
        /*0002*/ 	.short	(.L_1 - .L_0)
	.align		4
.L_0:
        /*0004*/ 	.word	index@(_Z3addPiS_)
        /*0008*/ 	.word	0x0000000b


	//----- nvinfo : EIATTR_FRAME_SIZE
	.align		4
.L_1:
        /*000c*/ 	.byte	0x04, 0x11
        /*000e*/ 	.short	(.L_3 - .L_2)
	.align		4
.L_2:
        /*0010*/ 	.word	index@(_Z3addPiS_)
        /*0014*/ 	.word	0x00000000


	//----- nvinfo : EIATTR_MIN_STACK_SIZE
	.align		4
.L_3:
        /*0018*/ 	.byte	0x04, 0x12
        /*001a*/ 	.short	(.L_5 - .L_4)
	.align		4
.L_4:
        /*001c*/ 	.word	index@(_Z3addPiS_)
        /*0020*/ 	.word	0x00000000
.L_5:


//--------------------- .nv.compat                --------------------------
	.section	.nv.compat,"",@"SHT_CUDA_COMPAT_INFO"
	.align	4
        /*0000*/ 	.byte	0x02, 0x09, 0x00, 0x00, 0x02, 0x02, 0x01, 0x00, 0x02, 0x05, 0x05, 0x00, 0x03, 0x07, 0x01, 0x01
        /*0010*/ 	.byte	0x02, 0x03, 0x00, 0x00, 0x02, 0x06, 0x01, 0x00, 0x04, 0x0b, 0x08, 0x00, 0x09, 0x00, 0x00, 0x00
        /*0020*/ 	.byte	0x00, 0x00, 0x00, 0x00


//--------------------- .nv.info._Z3addPiS_       --------------------------
	.section	.nv.info._Z3addPiS_,"",@"SHT_CUDA_INFO"
	.sectionflags	@""
	.align	4


	//----- nvinfo : EIATTR_CUDA_API_VERSION
	.align		4
        /*0000*/ 	.byte	0x04, 0x37
        /*0002*/ 	.short	(.L_7 - .L_6)
.L_6:
        /*0004*/ 	.word	0x00000082


	//----- nvinfo : EIATTR_KPARAM_INFO
	.align		4
.L_7:
        /*0008*/ 	.byte	0x04, 0x17
        /*000a*/ 	.short	(.L_9 - .L_8)
.L_8:
        /*000c*/ 	.word	0x00000000
        /*0010*/ 	.short	0x0001
        /*0012*/ 	.short	0x0008
        /*0014*/ 	.byte	0x00, 0xf5, 0x21, 0x00


	//----- nvinfo : EIATTR_KPARAM_INFO
	.align		4
.L_9:
        /*0018*/ 	.byte	0x04, 0x17
        /*001a*/ 	.short	(.L_11 - .L_10)
.L_10:
        /*001c*/ 	.word	0x00000000
        /*0020*/ 	.short	0x0000
        /*0022*/ 	.short	0x0000
        /*0024*/ 	.byte	0x00, 0xf5, 0x21, 0x00


	//----- nvinfo : EIATTR_SPARSE_MMA_MASK
	.align		4
.L_11:
        /*0028*/ 	.byte	0x03, 0x50
        /*002a*/ 	.short	0x0000


	//----- nvinfo : EIATTR_MAXREG_COUNT
	.align		4
        /*002c*/ 	.byte	0x03, 0x1b
        /*002e*/ 	.short	0x00ff


	//----- nvinfo : EIATTR_NUM_BARRIERS
	.align		4
        /*0030*/ 	.byte	0x02, 0x4c
        /*0032*/ 	.byte	0x01
	.zero		1


	//----- nvinfo : EIATTR_MERCURY_ISA_VERSION
	.align		4
        /*0034*/ 	.byte	0x03, 0x5f
        /*0036*/ 	.short	0x0101


	//----- nvinfo : EIATTR_VRC_CTA_INIT_COUNT
	.align		4
        /*0038*/ 	.byte	0x02, 0x4a
	.zero		1
	.zero		1


	//----- nvinfo : EIATTR_EXIT_INSTR_OFFSETS
	.align		4
        /*003c*/ 	.byte	0x04, 0x1c
        /*003e*/ 	.short	(.L_13 - .L_12)


	//   ....[0]....
.L_12:
        /*0040*/ 	.word	0x00000200


	//   ....[1]....
        /*0044*/ 	.word	0x00000270


	//----- nvinfo : EIATTR_CBANK_PARAM_SIZE
	.align		4
.L_13:
        /*0048*/ 	.byte	0x03, 0x19
        /*004a*/ 	.short	0x0010


	//----- nvinfo : EIATTR_PARAM_CBANK
	.align		4
        /*004c*/ 	.byte	0x04, 0x0a
        /*004e*/ 	.short	(.L_15 - .L_14)
	.align		4
.L_14:
        /*0050*/ 	.word	index@(.nv.constant0._Z3addPiS_)
        /*0054*/ 	.short	0x0380
        /*0056*/ 	.short	0x0010


	//----- nvinfo : EIATTR_SW_WAR
	.align		4
.L_15:
        /*0058*/ 	.byte	0x04, 0x36
        /*005a*/ 	.short	(.L_17 - .L_16)
.L_16:
        /*005c*/ 	.word	0x00000008
.L_17:


//--------------------- .nv.callgraph             --------------------------
	.section	.nv.callgraph,"",@"SHT_CUDA_CALLGRAPH"
	.align	4
	.sectionentsize	8
	.align		4
        /*0000*/ 	.word	0x00000000
	.align		4
        /*0004*/ 	.word	0xffffffff
	.align		4
        /*0008*/ 	.word	0x00000000
	.align		4
        /*000c*/ 	.word	0xfffffffe
	.align		4
        /*0010*/ 	.word	0x00000000
	.align		4
        /*0014*/ 	.word	0xfffffffd
	.align		4
        /*0018*/ 	.word	0x00000000
	.align		4
        /*001c*/ 	.word	0xfffffffc


//--------------------- .text._Z3addPiS_          --------------------------
	.section	.text._Z3addPiS_,"ax",@progbits
	.align	128
        .global         _Z3addPiS_
        .type           _Z3addPiS_,@function
        .size           _Z3addPiS_,(.L_x_3 - _Z3addPiS_)
        .other          _Z3addPiS_,@"STO_CUDA_ENTRY STV_DEFAULT"
_Z3addPiS_:
.text._Z3addPiS_:
[----:B------:R-:W-:Y:S01]  /*0000*/  LDC R1, c[0x0][0x37c] ;  /* 0x0000df00ff017b82 */ /* 0x000fe20000000800 */
[----:B------:R-:W0:Y:S07]  /*0010*/  S2R R6, SR_TID.X ;  /* 0x0000000000067919 */ /* 0x000e2e0000002100 */
[----:B------:R-:W0:Y:S01]  /*0020*/  S2UR UR4, SR_CTAID.X ;  /* 0x00000000000479c3 */ /* 0x000e220000002500 */
[----:B------:R-:W1:Y:S07]  /*0030*/  LDCU.64 UR6, c[0x0][0x358] ;  /* 0x00006b00ff0677ac */ /* 0x000e6e0008000a00 */
[----:B------:R-:W0:Y:S08]  /*0040*/  LDC R7, c[0x0][0x360] ;  /* 0x0000d800ff077b82 */ /* 0x000e300000000800 */
[----:B------:R-:W2:Y:S01]  /*0050*/  LDC.64 R2, c[0x0][0x380] ;  /* 0x0000e000ff027b82 */ /* 0x000ea20000000a00 */
[----:B0-----:R-:W-:-:S04]  /*0060*/  IMAD R5, R7, UR4, R6 ;  /* 0x0000000407057c24 */ /* 0x001fc8000f8e0206 */
[----:B--2---:R-:W-:-:S06]  /*0070*/  IMAD.WIDE R2, R5, 0x4, R2 ;  /* 0x0000000405027825 */ /* 0x004fcc00078e0202 */
[----:B-1----:R-:W2:Y:S01]  /*0080*/  LDG.E R2, desc[UR6][R2.64] ;  /* 0x0000000602027981 */ /* 0x002ea2000c1e1900 */
[----:B------:R-:W0:Y:S01]  /*0090*/  S2UR UR5, SR_CgaCtaId ;  /* 0x00000000000579c3 */ /* 0x000e220000008800 */
[----:B------:R-:W-:Y:S01]  /*00a0*/  UMOV UR4, 0x400 ;  /* 0x0000040000047882 */ /* 0x000fe20000000000 */
[----:B------:R-:W-:Y:S02]  /*00b0*/  ISETP.GE.U32.AND P1, PT, R7, 0x2, PT ;  /* 0x000000020700780c */ /* 0x000fe40003f26070 */
[----:B------:R-:W-:Y:S01]  /*00c0*/  ISETP.NE.AND P0, PT, R6, RZ, PT ;  /* 0x000000ff0600720c */ /* 0x000fe20003f05270 */
[----:B0-----:R-:W-:-:S06]  /*00d0*/  ULEA UR4, UR5, UR4, 0x18 ;  /* 0x0000000405047291 */ /* 0x001fcc000f8ec0ff */
[----:B------:R-:W-:-:S05]  /*00e0*/  LEA R5, R6, UR4, 0x2 ;  /* 0x0000000406057c11 */ /* 0x000fca000f8e10ff */
[----:B--2---:R0:W-:Y:S01]  /*00f0*/  STS [R5], R2 ;  /* 0x0000000205007388 */ /* 0x0041e20000000800 */
[----:B------:R-:W-:Y:S06]  /*0100*/  BAR.SYNC.DEFER_BLOCKING 0x0 ;  /* 0x0000000000007b1d */ /* 0x000fec0000010000 */
[----:B------:R-:W-:Y:S05]  /*0110*/  @!P1 BRA `(.L_x_0) ;  /* 0x0000000000389947 */ /* 0x000fea0003800000 */
[----:B------:R-:W-:-:S07]  /*0120*/  IMAD.MOV.U32 R0, RZ, RZ, 0x1 ;  /* 0x00000001ff007424 */ /* 0x000fce00078e00ff */
.L_x_1:
[----:B------:R-:W-:-:S04]  /*0130*/  IMAD.SHL.U32 R8, R0, 0x2, RZ ;  /* 0x0000000200087824 */ /* 0x000fc800078e00ff */
[----:B0-----:R-:W-:-:S05]  /*0140*/  IMAD R2, R8, R6, RZ ;  /* 0x0000000608027224 */ /* 0x001fca00078e02ff */
[----:B------:R-:W-:-:S13]  /*0150*/  ISETP.GE.U32.AND P1, PT, R2, R7, PT ;  /* 0x000000070200720c */ /* 0x000fda0003f26070 */
[----:B------:R-:W-:-:S04]  /*0160*/  @!P1 LEA R3, R2, UR4, 0x2 ;  /* 0x0000000402039c11 */ /* 0x000fc8000f8e10ff */
[----:B------:R-:W-:Y:S02]  /*0170*/  @!P1 LEA R2, R0, R3, 0x2 ;  /* 0x0000000300029211 */ /* 0x000fe400078e10ff */
[----:B------:R-:W-:Y:S04]  /*0180*/  @!P1 LDS R0, [R3] ;  /* 0x0000000003009984 */ /* 0x000fe80000000800 */
[----:B------:R-:W0:Y:S02]  /*0190*/  @!P1 LDS R5, [R2] ;  /* 0x0000000002059984 */ /* 0x000e240000000800 */
[----:B0-----:R-:W-:Y:S01]  /*01a0*/  @!P1 IMAD.IADD R4, R0, 0x1, R5 ;  /* 0x0000000100049824 */ /* 0x001fe200078e0205 */
[----:B------:R-:W-:-:S04]  /*01b0*/  MOV R0, R8 ;  /* 0x0000000800007202 */ /* 0x000fc80000000f00 */
[----:B------:R1:W-:Y:S01]  /*01c0*/  @!P1 STS [R3], R4 ;  /* 0x0000000403009388 */ /* 0x0003e20000000800 */
[----:B------:R-:W-:Y:S01]  /*01d0*/  BAR.SYNC.DEFER_BLOCKING 0x0 ;  /* 0x0000000000007b1d */ /* 0x000fe20000010000 */
[----:B------:R-:W-:-:S13]  /*01e0*/  ISETP.GE.U32.AND P1, PT, R8, R7, PT ;  /* 0x000000070800720c */ /* 0x000fda0003f26070 */
[----:B-1----:R-:W-:Y:S05]  /*01f0*/  @!P1 BRA `(.L_x_1) ;  /* 0xfffffffc00cc9947 */ /* 0x002fea000383ffff */
.L_x_0:
[----:B------:R-:W-:Y:S05]  /*0200*/  @P0 EXIT ;  /* 0x000000000000094d */ /* 0x000fea0003800000 */
[----:B------:R-:W1:Y:S01]  /*0210*/  S2UR UR5, SR_CgaCtaId ;  /* 0x00000000000579c3 */ /* 0x000e620000008800 */
[----:B------:R-:W-:-:S07]  /*0220*/  UMOV UR4, 0x400 ;  /* 0x0000040000047882 */ /* 0x000fce0000000000 */
[----:B0-----:R-:W0:Y:S01]  /*0230*/  LDC.64 R2, c[0x0][0x388] ;  /* 0x0000e200ff027b82 */ /* 0x001e220000000a00 */
[----:B-1----:R-:W-:-:S09]  /*0240*/  ULEA UR4, UR5, UR4, 0x18 ;  /* 0x0000000405047291 */ /* 0x002fd2000f8ec0ff */
[----:B------:R-:W0:Y:S04]  /*0250*/  LDS R5, [UR4] ;  /* 0x00000004ff057984 */ /* 0x000e280008000800 */
[----:B0-----:R-:W-:Y:S01]  /*0260*/  STG.E desc[UR6][R2.64], R5 ;  /* 0x0000000502007986 */ /* 0x001fe2000c101906 */
[----:B------:R-:W-:Y:S05]  /*0270*/  EXIT ;  /* 0x000000000000794d */ /* 0x000fea0003800000 */
.L_x_2:
[----:B------:R-:W-:-:S00]  /*0280*/  BRA `(.L_x_2) ;  /* 0xfffffffc00fc7947 */ /* 0x000fc0000383ffff */
[----:B------:R-:W-:-:S00]  /*0290*/  NOP ;  /* 0x0000000000007918 */ /* 0x000fc00000000000 */
        /* <DEDUP_REMOVED lines=14> */
.L_x_3:


//--------------------- .nv.shared._Z3addPiS_     --------------------------
	.section	.nv.shared._Z3addPiS_,"aw",@nobits
	.sectionflags	@""
	.align	4
.nv.shared._Z3addPiS_:
	.zero		3072


//--------------------- .nv.shared.reserved.0     --------------------------
	.section	.nv.shared.reserved.0,"aw",@nobits
	.weak		__nv_reservedSMEM_offset_0_alias
	.size		__nv_reservedSMEM_offset_0_alias, 0, 64
	.other		__nv_reservedSMEM_offset_0_alias,@"STO_CUDA_RESERVED_SHARED STV_DEFAULT"
__nv_reservedSMEM_offset_0_alias:
	.zero		0
	.zero		64


//--------------------- .nv.constant0._Z3addPiS_  --------------------------
	.section	.nv.constant0._Z3addPiS_,"a",@progbits
	.sectionflags	@""
	.align	4
.nv.constant0._Z3addPiS_:
	.zero		912


//--------------------- SYMBOLS --------------------------

	.type		.nv.reservedSmem.offset0,@object
	.size		.nv.reservedSmem.offset0,0x4
	.type		.nv.reservedSmem.cap,@object
	.size		.nv.reservedSmem.cap,0x4
